//
// Generated by NVIDIA NVVM Compiler
//
// Compiler Build ID: CL-36424714
// Cuda compilation tools, release 13.0, V13.0.88
// Based on NVVM 20.0.0
//

.version 9.0
.target sm_100
.address_size 64

	// .globl	_Z15tiled_transposePfii
// _ZZ15tiled_transposePfiiE4tile has been demoted

.visible .entry _Z15tiled_transposePfii(
	.param .u64 .ptr .align 1 _Z15tiled_transposePfii_param_0,
	.param .u32 _Z15tiled_transposePfii_param_1,
	.param .u32 _Z15tiled_transposePfii_param_2
)
{
	.reg .pred 	%p<4>;
	.reg .b32 	%r<23>;
	.reg .b32 	%f<3>;
	.reg .b64 	%rd<5>;
	// demoted variable
	.shared .align 4 .b8 _ZZ15tiled_transposePfiiE4tile[16];
	ld.param.u64 	%rd1, [_Z15tiled_transposePfii_param_0];
	ld.param.u32 	%r6, [_Z15tiled_transposePfii_param_1];
	ld.param.u32 	%r5, [_Z15tiled_transposePfii_param_2];
	mov.u32 	%r1, %tid.x;
	mov.u32 	%r8, %ctaid.x;
	mov.u32 	%r9, %ntid.x;
	mad.lo.s32 	%r2, %r8, %r9, %r1;
	mov.u32 	%r3, %tid.y;
	mov.u32 	%r10, %ctaid.y;
	mov.u32 	%r11, %ntid.y;
	mad.lo.s32 	%r12, %r10, %r11, %r3;
	setp.ge.s32 	%p1, %r2, %r5;
	setp.ge.s32 	%p2, %r12, %r6;
	or.pred  	%p3, %p1, %p2;
	@%p3 bra 	$L__BB0_2;
	cvta.to.global.u64 	%rd2, %rd1;
	mad.lo.s32 	%r13, %r5, %r12, %r2;
	mul.wide.s32 	%rd3, %r13, 4;
	add.s64 	%rd4, %rd2, %rd3;
	ld.global.f32 	%f1, [%rd4];
	shl.b32 	%r14, %r1, 3;
	mov.u32 	%r15, _ZZ15tiled_transposePfiiE4tile;
	add.s32 	%r16, %r15, %r14;
	shl.b32 	%r17, %r3, 2;
	add.s32 	%r18, %r16, %r17;
	st.shared.f32 	[%r18], %f1;
	shl.b32 	%r19, %r3, 3;
	add.s32 	%r20, %r15, %r19;
	shl.b32 	%r21, %r1, 2;
	add.s32 	%r22, %r20, %r21;
	ld.shared.f32 	%f2, [%r22];
	st.global.f32 	[%rd4], %f2;
$L__BB0_2:
	ret;

}


// ===== COMPILED SASS (sm_100) =====

	.target	sm_100

	.elftype	@"ET_EXEC"


//--------------------- .note.nv.tkinfo           --------------------------
	.section	.note.nv.tkinfo,"",@"SHT_NOTE"
	.sectionflags	@"SHF_NOTE_NV_TKINFO"
	.tkinfo
        /*0018*/ 	.word	0x00000002
        /*0030*/ 	.string	""
        /*0030*/ 	.string	"ptxas"
        /*0030*/ 	.string	"Cuda compilation tools, release 13.0, V13.0.88"
        /*0030*/ 	.string	"Build cuda_13.0.r13.0/compiler.36424714_0"
        /*0030*/ 	.string	"-arch sm_100 -m 64 "



//--------------------- .note.nv.cuinfo           --------------------------
	.section	.note.nv.cuinfo,"",@"SHT_NOTE"
	.sectionflags	@"SHF_NOTE_NV_CUINFO"
        /*0018*/ 	.short	0x0002
        /*001a*/ 	.short	0x0064
        /*001c*/ 	.short	0x0082
	.zero		2


//--------------------- .nv.info                  --------------------------
	.section	.nv.info,"",@"SHT_CUDA_INFO"
	.align	4


	//----- nvinfo : EIATTR_REGCOUNT
	.align		4
        /*0000*/ 	.byte	0x04, 0x2f
        /*0002*/ 	.short	(.L_1 - .L_0)
	.align		4
.L_0:
        /*0004*/ 	.word	index@(_Z15tiled_transposePfii)
        /*0008*/ 	.word	0x0000000c


	//----- nvinfo : EIATTR_FRAME_SIZE
	.align		4
.L_1:
        /*000c*/ 	.byte	0x04, 0x11
        /*000e*/ 	.short	(.L_3 - .L_2)
	.align		4
.L_2:
        /*0010*/ 	.word	index@(_Z15tiled_transposePfii)
        /*0014*/ 	.word	0x00000000


	//----- nvinfo : EIATTR_MIN_STACK_SIZE
	.align		4
.L_3:
        /*0018*/ 	.byte	0x04, 0x12
        /*001a*/ 	.short	(.L_5 - .L_4)
	.align		4
.L_4:
        /*001c*/ 	.word	index@(_Z15tiled_transposePfii)
        /*0020*/ 	.word	0x00000000
.L_5:


//--------------------- .nv.compat                --------------------------
	.section	.nv.compat,"",@"SHT_CUDA_COMPAT_INFO"
	.align	4
        /*0000*/ 	.byte	0x02, 0x09, 0x00, 0x00, 0x02, 0x02, 0x01, 0x00, 0x02, 0x05, 0x05, 0x00, 0x03, 0x07, 0x01, 0x01
        /*0010*/ 	.byte	0x02, 0x03, 0x00, 0x00, 0x02, 0x06, 0x01, 0x00, 0x04, 0x0b, 0x08, 0x00, 0x09, 0x00, 0x00, 0x00
        /*0020*/ 	.byte	0x00, 0x00, 0x00, 0x00


//--------------------- .nv.info._Z15tiled_transposePfii --------------------------
	.section	.nv.info._Z15tiled_transposePfii,"",@"SHT_CUDA_INFO"
	.sectionflags	@""
	.align	4


	//----- nvinfo : EIATTR_CUDA_API_VERSION
	.align		4
        /*0000*/ 	.byte	0x04, 0x37
        /*0002*/ 	.short	(.L_7 - .L_6)
.L_6:
        /*0004*/ 	.word	0x00000082


	//----- nvinfo : EIATTR_KPARAM_INFO
	.align		4
.L_7:
        /*0008*/ 	.byte	0x04, 0x17
        /*000a*/ 	.short	(.L_9 - .L_8)
.L_8:
        /*000c*/ 	.word	0x00000000
        /*0010*/ 	.short	0x0002
        /*0012*/ 	.short	0x000c
        /*0014*/ 	.byte	0x00, 0xf0, 0x11, 0x00


	//----- nvinfo : EIATTR_KPARAM_INFO
	.align		4
.L_9:
        /*0018*/ 	.byte	0x04, 0x17
        /*001a*/ 	.short	(.L_11 - .L_10)
.L_10:
        /*001c*/ 	.word	0x00000000
        /*0020*/ 	.short	0x0001
        /*0022*/ 	.short	0x0008
        /*0024*/ 	.byte	0x00, 0xf0, 0x11, 0x00


	//----- nvinfo : EIATTR_KPARAM_INFO
	.align		4
.L_11:
        /*0028*/ 	.byte	0x04, 0x17
        /*002a*/ 	.short	(.L_13 - .L_12)
.L_12:
        /*002c*/ 	.word	0x00000000
        /*0030*/ 	.short	0x0000
        /*0032*/ 	.short	0x0000
        /*0034*/ 	.byte	0x00, 0xf5, 0x21, 0x00


	//----- nvinfo : EIATTR_SPARSE_MMA_MASK
	.align		4
.L_13:
        /*0038*/ 	.byte	0x03, 0x50
        /*003a*/ 	.short	0x0000


	//----- nvinfo : EIATTR_MAXREG_COUNT
	.align		4
        /*003c*/ 	.byte	0x03, 0x1b
        /*003e*/ 	.short	0x00ff


	//----- nvinfo : EIATTR_MERCURY_ISA_VERSION
	.align		4
        /*0040*/ 	.byte	0x03, 0x5f
        /*0042*/ 	.short	0x0101


	//----- nvinfo : EIATTR_VRC_CTA_INIT_COUNT
	.align		4
        /*0044*/ 	.byte	0x02, 0x4a
	.zero		1
	.zero		1


	//----- nvinfo : EIATTR_EXIT_INSTR_OFFSETS
	.align		4
        /*0048*/ 	.byte	0x04, 0x1c
        /*004a*/ 	.short	(.L_15 - .L_14)


	//   ....[0]....
.L_14:
        /*004c*/ 	.word	0x000000c0


	//   ....[1]....
        /*0050*/ 	.word	0x000001c0


	//----- nvinfo : EIATTR_CBANK_PARAM_SIZE
	.align		4
.L_15:
        /*0054*/ 	.byte	0x03, 0x19
        /*0056*/ 	.short	0x0010


	//----- nvinfo : EIATTR_PARAM_CBANK
	.align		4
        /*0058*/ 	.byte	0x04, 0x0a
        /*005a*/ 	.short	(.L_17 - .L_16)
	.align		4
.L_16:
        /*005c*/ 	.word	index@(.nv.constant0._Z15tiled_transposePfii)
        /*0060*/ 	.short	0x0380
        /*0062*/ 	.short	0x0010


	//----- nvinfo : EIATTR_SW_WAR
	.align		4
.L_17:
        /*0064*/ 	.byte	0x04, 0x36
        /*0066*/ 	.short	(.L_19 - .L_18)
.L_18:
        /*0068*/ 	.word	0x00000008
.L_19:


//--------------------- .nv.callgraph             --------------------------
	.section	.nv.callgraph,"",@"SHT_CUDA_CALLGRAPH"
	.align	4
	.sectionentsize	8
	.align		4
        /*0000*/ 	.word	0x00000000
	.align		4
        /*0004*/ 	.word	0xffffffff
	.align		4
        /*0008*/ 	.word	0x00000000
	.align		4
        /*000c*/ 	.word	0xfffffffe
	.align		4
        /*0010*/ 	.word	0x00000000
	.align		4
        /*0014*/ 	.word	0xfffffffd
	.align		4
        /*0018*/ 	.word	0x00000000
	.align		4
        /*001c*/ 	.word	0xfffffffc


//--------------------- .text._Z15tiled_transposePfii --------------------------
	.section	.text._Z15tiled_transposePfii,"ax",@progbits
	.align	128
        .global         _Z15tiled_transposePfii
        .type           _Z15tiled_transposePfii,@function
        .size           _Z15tiled_transposePfii,(.L_x_1 - _Z15tiled_transposePfii)
        .other          _Z15tiled_transposePfii,@"STO_CUDA_ENTRY STV_DEFAULT"
_Z15tiled_transposePfii:
.text._Z15tiled_transposePfii:
[----:B------:R-:W-:Y:S01]  /*0000*/  LDC R1, c[0x0][0x37c] ;  /* 0x0000df00ff017b82 */ /* 0x000fe20000000800 */
[----:B------:R-:W0:Y:S07]  /*0010*/  S2R R9, SR_TID.Y ;  /* 0x0000000000097919 */ /* 0x000e2e0000002200 */
[----:B------:R-:W1:Y:S01]  /*0020*/  LDC R0, c[0x0][0x360] ;  /* 0x0000d800ff007b82 */ /* 0x000e620000000800 */
[----:B------:R-:W2:Y:S01]  /*0030*/  LDCU.64 UR8, c[0x0][0x388] ;  /* 0x00007100ff0877ac */ /* 0x000ea20008000a00 */
[----:B------:R-:W1:Y:S06]  /*0040*/  S2R R7, SR_TID.X ;  /* 0x0000000000077919 */ /* 0x000e6c0000002100 */
[----:B------:R-:W0:Y:S08]  /*0050*/  S2UR UR5, SR_CTAID.Y ;  /* 0x00000000000579c3 */ /* 0x000e300000002600 */
[----:B------:R-:W0:Y:S08]  /*0060*/  LDC R2, c[0x0][0x364] ;  /* 0x0000d900ff027b82 */ /* 0x000e300000000800 */
[----:B------:R-:W1:Y:S01]  /*0070*/  S2UR UR4, SR_CTAID.X ;  /* 0x00000000000479c3 */ /* 0x000e620000002500 */
[----:B0-----:R-:W-:-:S05]  /*0080*/  IMAD R5, R2, UR5, R9 ;  /* 0x0000000502057c24 */ /* 0x001fca000f8e0209 */
[----:B--2---:R-:W-:Y:S01]  /*0090*/  ISETP.GE.AND P0, PT, R5, UR8, PT ;  /* 0x0000000805007c0c */ /* 0x004fe2000bf06270 */
[----:B-1----:R-:W-:-:S05]  /*00a0*/  IMAD R0, R0, UR4, R7 ;  /* 0x0000000400007c24 */ /* 0x002fca000f8e0207 */
[----:B------:R-:W-:-:S13]  /*00b0*/  ISETP.GE.OR P0, PT, R0, UR9, P0 ;  /* 0x0000000900007c0c */ /* 0x000fda0008706670 */
[----:B------:R-:W-:Y:S05]  /*00c0*/  @P0 EXIT ;  /* 0x000000000000094d */ /* 0x000fea0003800000 */
[----:B------:R-:W0:Y:S01]  /*00d0*/  LDC.64 R2, c[0x0][0x380] ;  /* 0x0000e000ff027b82 */ /* 0x000e220000000a00 */
[----:B------:R-:W1:Y:S01]  /*00e0*/  LDCU.64 UR6, c[0x0][0x358] ;  /* 0x00006b00ff0677ac */ /* 0x000e620008000a00 */
[----:B------:R-:W-:-:S04]  /*00f0*/  IMAD R5, R5, UR9, R0 ;  /* 0x0000000905057c24 */ /* 0x000fc8000f8e0200 */
[----:B0-----:R-:W-:-:S05]  /*0100*/  IMAD.WIDE R2, R5, 0x4, R2 ;  /* 0x0000000405027825 */ /* 0x001fca00078e0202 */
[----:B-1----:R-:W2:Y:S01]  /*0110*/  LDG.E R0, desc[UR6][R2.64] ;  /* 0x0000000602007981 */ /* 0x002ea2000c1e1900 */
[----:B------:R-:W0:Y:S01]  /*0120*/  S2UR UR5, SR_CgaCtaId ;  /* 0x00000000000579c3 */ /* 0x000e220000008800 */
[----:B------:R-:W-:Y:S02]  /*0130*/  UMOV UR4, 0x400 ;  /* 0x0000040000047882 */ /* 0x000fe40000000000 */
[----:B0-----:R-:W-:-:S06]  /*0140*/  ULEA UR4, UR5, UR4, 0x18 ;  /* 0x0000000405047291 */ /* 0x001fcc000f8ec0ff */
[----:B------:R-:W-:Y:S02]  /*0150*/  LEA R4, R7, UR4, 0x3 ;  /* 0x0000000407047c11 */ /* 0x000fe4000f8e18ff */
[C---:B------:R-:W-:Y:S02]  /*0160*/  LEA R6, R9.reuse, UR4, 0x3 ;  /* 0x0000000409067c11 */ /* 0x040fe4000f8e18ff */
[----:B------:R-:W-:Y:S02]  /*0170*/  LEA R5, R9, R4, 0x2 ;  /* 0x0000000409057211 */ /* 0x000fe400078e10ff */
[----:B------:R-:W-:-:S03]  /*0180*/  LEA R6, R7, R6, 0x2 ;  /* 0x0000000607067211 */ /* 0x000fc600078e10ff */
[----:B--2---:R-:W-:Y:S04]  /*0190*/  STS [R5], R0 ;  /* 0x0000000005007388 */ /* 0x004fe80000000800 */
[----:B------:R-:W0:Y:S04]  /*01a0*/  LDS R7, [R6] ;  /* 0x0000000006077984 */ /* 0x000e280000000800 */
[----:B0-----:R-:W-:Y:S01]  /*01b0*/  STG.E desc[UR6][R2.64], R7 ;  /* 0x0000000702007986 */ /* 0x001fe2000c101906 */
[----:B------:R-:W-:Y:S05]  /*01c0*/  EXIT ;  /* 0x000000000000794d */ /* 0x000fea0003800000 */
.L_x_0:
[----:B------:R-:W-:-:S00]  /*01d0*/  BRA `(.L_x_0) ;  /* 0xfffffffc00fc7947 */ /* 0x000fc0000383ffff */
[----:B------:R-:W-:-:S00]  /*01e0*/  NOP ;  /* 0x0000000000007918 */ /* 0x000fc00000000000 */
        /* <DEDUP_REMOVED lines=9> */
.L_x_1:


//--------------------- .nv.shared._Z15tiled_transposePfii --------------------------
	.section	.nv.shared._Z15tiled_transposePfii,"aw",@nobits
	.sectionflags	@""
	.align	4
.nv.shared._Z15tiled_transposePfii:
	.zero		1040


//--------------------- .nv.shared.reserved.0     --------------------------
	.section	.nv.shared.reserved.0,"aw",@nobits
	.weak		__nv_reservedSMEM_offset_0_alias
	.size		__nv_reservedSMEM_offset_0_alias, 0, 64
	.other		__nv_reservedSMEM_offset_0_alias,@"STO_CUDA_RESERVED_SHARED STV_DEFAULT"
__nv_reservedSMEM_offset_0_alias:
	.zero		0
	.zero		64


//--------------------- .nv.constant0._Z15tiled_transposePfii --------------------------
	.section	.nv.constant0._Z15tiled_transposePfii,"a",@progbits
	.sectionflags	@""
	.align	4
.nv.constant0._Z15tiled_transposePfii:
	.zero		912


//--------------------- SYMBOLS --------------------------

	.type		.nv.reservedSmem.offset0,@object
	.size		.nv.reservedSmem.offset0,0x4
	.type		.nv.reservedSmem.cap,@object
	.size		.nv.reservedSmem.cap,0x4
